	.headerflags	@"EF_CUDA_TEXMODE_UNIFIED EF_CUDA_64BIT_ADDRESS EF_CUDA_ACCELERATORS EF_CUDA_SM90 EF_CUDA_VIRTUAL_SM(EF_CUDA_SM90)"
	.elftype	@"ET_EXEC"


//--------------------- .nv.info                  --------------------------
	.section	.nv.info,"",@"SHT_CUDA_INFO"
	.align	4


	//----- nvinfo : EIATTR_REGCOUNT
	.align		4
        /*0000*/ 	.byte	0x04, 0x2f
        /*0002*/ 	.short	(.L_1 - .L_0)
	.align		4
.L_0:
        /*0004*/ 	.word	index@(triton_poi_fused_max_pool2d_with_indices_107)
        /*0008*/ 	.word	0x00000012


	//----- nvinfo : EIATTR_MIN_STACK_SIZE
	.align		4
.L_1:
        /*000c*/ 	.byte	0x04, 0x12
        /*000e*/ 	.short	(.L_3 - .L_2)
	.align		4
.L_2:
        /*0010*/ 	.word	index@(triton_poi_fused_max_pool2d_with_indices_107)
        /*0014*/ 	.word	0x00000000


	//----- nvinfo : EIATTR_FRAME_SIZE
	.align		4
.L_3:
        /*0018*/ 	.byte	0x04, 0x11
        /*001a*/ 	.short	(.L_5 - .L_4)
	.align		4
.L_4:
        /*001c*/ 	.word	index@(triton_poi_fused_max_pool2d_with_indices_107)
        /*0020*/ 	.word	0x00000000


	//----- nvinfo : EIATTR_MIN_STACK_SIZE
	.align		4
.L_5:
        /*0024*/ 	.byte	0x04, 0x12
        /*0026*/ 	.short	(.L_7 - .L_6)
	.align		4
.L_6:
        /*0028*/ 	.word	index@(triton_poi_fused_max_pool2d_with_indices_107)
        /*002c*/ 	.word	0x00000000
.L_7:


//--------------------- .nv.info.triton_poi_fused_max_pool2d_with_indices_107 --------------------------
	.section	.nv.info.triton_poi_fused_max_pool2d_with_indices_107,"",@"SHT_CUDA_INFO"
	.sectionflags	@""
	.align	4


	//----- nvinfo : EIATTR_CUDA_API_VERSION
	.align		4
        /*0000*/ 	.byte	0x04, 0x37
        /*0002*/ 	.short	(.L_9 - .L_8)
.L_8:
        /*0004*/ 	.word	0x0000007c


	//----- nvinfo : EIATTR_KPARAM_INFO
	.align		4
.L_9:
        /*0008*/ 	.byte	0x04, 0x17
        /*000a*/ 	.short	(.L_11 - .L_10)
.L_10:
        /*000c*/ 	.word	0x00000000
        /*0010*/ 	.short	0x0003
        /*0012*/ 	.short	0x0018
        /*0014*/ 	.byte	0x00, 0xf0, 0x11, 0x00


	//----- nvinfo : EIATTR_KPARAM_INFO
	.align		4
.L_11:
        /*0018*/ 	.byte	0x04, 0x17
        /*001a*/ 	.short	(.L_13 - .L_12)
.L_12:
        /*001c*/ 	.word	0x00000000
        /*0020*/ 	.short	0x0002
        /*0022*/ 	.short	0x0010
        /*0024*/ 	.byte	0x00, 0xf4, 0x21, 0x00


	//----- nvinfo : EIATTR_KPARAM_INFO
	.align		4
.L_13:
        /*0028*/ 	.byte	0x04, 0x17
        /*002a*/ 	.short	(.L_15 - .L_14)
.L_14:
        /*002c*/ 	.word	0x00000000
        /*0030*/ 	.short	0x0001
        /*0032*/ 	.short	0x0008
        /*0034*/ 	.byte	0x00, 0xf4, 0x21, 0x00


	//----- nvinfo : EIATTR_KPARAM_INFO
	.align		4
.L_15:
        /*0038*/ 	.byte	0x04, 0x17
        /*003a*/ 	.short	(.L_17 - .L_16)
.L_16:
        /*003c*/ 	.word	0x00000000
        /*0040*/ 	.short	0x0000
        /*0042*/ 	.short	0x0000
        /*0044*/ 	.byte	0x00, 0xf4, 0x21, 0x00


	//----- nvinfo : EIATTR_SPARSE_MMA_MASK
	.align		4
.L_17:
        /*0048*/ 	.byte	0x03, 0x50
        /*004a*/ 	.short	0x0000


	//----- nvinfo : EIATTR_MAXREG_COUNT
	.align		4
        /*004c*/ 	.byte	0x03, 0x1b
        /*004e*/ 	.short	0x00ff


	//----- nvinfo : EIATTR_EXIT_INSTR_OFFSETS
	.align		4
        /*0050*/ 	.byte	0x04, 0x1c
        /*0052*/ 	.short	(.L_19 - .L_18)


	//   ....[0]....
.L_18:
        /*0054*/ 	.word	0x000002a0


	//----- nvinfo : EIATTR_REQNTID
	.align		4
.L_19:
        /*0058*/ 	.byte	0x04, 0x10
        /*005a*/ 	.short	(.L_21 - .L_20)
.L_20:
        /*005c*/ 	.word	0x00000080
        /*0060*/ 	.word	0x00000001
        /*0064*/ 	.word	0x00000001


	//----- nvinfo : EIATTR_CBANK_PARAM_SIZE
	.align		4
.L_21:
        /*0068*/ 	.byte	0x03, 0x19
        /*006a*/ 	.short	0x001c


	//----- nvinfo : EIATTR_PARAM_CBANK
	.align		4
        /*006c*/ 	.byte	0x04, 0x0a
        /*006e*/ 	.short	(.L_23 - .L_22)
	.align		4
.L_22:
        /*0070*/ 	.word	index@(.nv.constant0.triton_poi_fused_max_pool2d_with_indices_107)
        /*0074*/ 	.short	0x0210
        /*0076*/ 	.short	0x001c


	//----- nvinfo : EIATTR_SW_WAR
	.align		4
.L_23:
        /*0078*/ 	.byte	0x04, 0x36
        /*007a*/ 	.short	(.L_25 - .L_24)
.L_24:
        /*007c*/ 	.word	0x00000008
.L_25:


//--------------------- .nv.callgraph             --------------------------
	.section	.nv.callgraph,"",@"SHT_CUDA_CALLGRAPH"
	.align	4
	.sectionentsize	8
	.align		4
        /*0000*/ 	.word	0x00000000
	.align		4
        /*0004*/ 	.word	0xffffffff
	.align		4
        /*0008*/ 	.word	0x00000000
	.align		4
        /*000c*/ 	.word	0xfffffffe
	.align		4
        /*0010*/ 	.word	0x00000000
	.align		4
        /*0014*/ 	.word	0xfffffffd
	.align		4
        /*0018*/ 	.word	0x00000000
	.align		4
        /*001c*/ 	.word	0xfffffffc


//--------------------- .text.triton_poi_fused_max_pool2d_with_indices_107 --------------------------
	.section	.text.triton_poi_fused_max_pool2d_with_indices_107,"ax",@progbits
	.align	128
        .global         triton_poi_fused_max_pool2d_with_indices_107
        .type           triton_poi_fused_max_pool2d_with_indices_107,@function
        .size           triton_poi_fused_max_pool2d_with_indices_107,(.L_x_1 - triton_poi_fused_max_pool2d_with_indices_107)
        .other          triton_poi_fused_max_pool2d_with_indices_107,@"STO_CUDA_ENTRY STV_DEFAULT"
triton_poi_fused_max_pool2d_with_indices_107:
.text.triton_poi_fused_max_pool2d_with_indices_107:
[----:B------:R-:W-:Y:S01]  /*0000*/  LDC R1, c[0x0][0x28] ;  /* 0x00000a00ff017b82 */ /* 0x000fe20000000800 */
[----:B------:R-:W1:Y:S07]  /*0010*/  S2R R0, SR_TID.X ;  /* 0x0000000000007919 */ /* 0x000e6e0000002100 */
[----:B------:R-:W2:Y:S01]  /*0020*/  LDC.64 R2, c[0x0][0x210] ;  /* 0x00008400ff027b82 */ /* 0x000ea20000000a00 */
[----:B------:R-:W-:Y:S01]  /*0030*/  ULDC.64 UR4, c[0x0][0x208] ;  /* 0x0000820000047ab9 */ /* 0x000fe20000000a00 */
[----:B------:R-:W-:Y:S01]  /*0040*/  ULDC.64 UR6, c[0x0][0x220] ;  /* 0x0000880000067ab9 */ /* 0x000fe20000000a00 */
[----:B------:R-:W3:Y:S01]  /*0050*/  S2R R11, SR_CTAID.X ;  /* 0x00000000000b7919 */ /* 0x000ee20000002500 */
[----:B-1----:R-:W-:-:S05]  /*0060*/  LOP3.LUT R0, R0, 0x7f, RZ, 0xc0, !PT ;  /* 0x0000007f00007812 */ /* 0x002fca00078ec0ff */
[----:B---3--:R-:W-:-:S05]  /*0070*/  IMAD R11, R11, 0x80, R0 ;  /* 0x000000800b0b7824 */ /* 0x008fca00078e0200 */
[----:B------:R-:W-:-:S04]  /*0080*/  SHF.R.S32.HI R0, RZ, 0x1f, R11 ;  /* 0x0000001fff007819 */ /* 0x000fc8000001140b */
[----:B------:R-:W-:-:S04]  /*0090*/  LEA.HI R0, R0, R11, RZ, 0x3 ;  /* 0x0000000b00007211 */ /* 0x000fc800078f18ff */
[C---:B------:R-:W-:Y:S01]  /*00a0*/  LOP3.LUT R4, R0.reuse, 0x7ffffff8, RZ, 0xc0, !PT ;  /* 0x7ffffff800047812 */ /* 0x040fe200078ec0ff */
[----:B------:R-:W-:-:S04]  /*00b0*/  IMAD.SHL.U32 R0, R0, 0x4, RZ ;  /* 0x0000000400007824 */ /* 0x000fc800078e00ff */
[----:B------:R-:W-:Y:S01]  /*00c0*/  IMAD.IADD R4, R11, 0x1, -R4 ;  /* 0x000000010b047824 */ /* 0x000fe200078e0a04 */
[----:B------:R-:W-:-:S05]  /*00d0*/  LOP3.LUT R5, R0, 0xffffffe0, RZ, 0xc0, !PT ;  /* 0xffffffe000057812 */ /* 0x000fca00078ec0ff */
[----:B------:R-:W-:-:S04]  /*00e0*/  IMAD R9, R4, 0x2, R5 ;  /* 0x0000000204097824 */ /* 0x000fc800078e0205 */
[----:B--2---:R-:W-:-:S04]  /*00f0*/  IMAD.WIDE R4, R9, 0x4, R2 ;  /* 0x0000000409047825 */ /* 0x004fc800078e0202 */
[----:B------:R-:W-:Y:S01]  /*0100*/  VIADD R7, R9, 0x10 ;  /* 0x0000001009077836 */ /* 0x000fe20000000000 */
[----:B------:R-:W2:Y:S04]  /*0110*/  LDG.E.EL R0, desc[UR4][R4.64] ;  /* 0x0000000404007981 */ /* 0x000ea8000c2e1900 */
[----:B------:R-:W2:Y:S01]  /*0120*/  LDG.E.EL R13, desc[UR4][R4.64+0x4] ;  /* 0x00000404040d7981 */ /* 0x000ea2000c2e1900 */
[----:B------:R-:W-:-:S04]  /*0130*/  IMAD.WIDE R6, R7, 0x4, R2 ;  /* 0x0000000407067825 */ /* 0x000fc800078e0202 */
[----:B------:R-:W-:Y:S01]  /*0140*/  VIADD R9, R9, 0x11 ;  /* 0x0000001109097836 */ /* 0x000fe20000000000 */
[----:B------:R-:W3:Y:S03]  /*0150*/  LDG.E.EL R10, desc[UR4][R6.64] ;  /* 0x00000004060a7981 */ /* 0x000ee6000c2e1900 */
[----:B------:R-:W-:Y:S02]  /*0160*/  IMAD.WIDE R2, R9, 0x4, R2 ;  /* 0x0000000409027825 */ /* 0x000fe400078e0202 */
[----:B------:R-:W1:Y:S03]  /*0170*/  LDC.64 R8, c[0x0][0x218] ;  /* 0x00008600ff087b82 */ /* 0x000e660000000a00 */
[----:B------:R1:W4:Y:S02]  /*0180*/  LDG.E.EL R15, desc[UR4][R2.64] ;  /* 0x00000004020f7981 */ /* 0x000324000c2e1900 */
[----:B-1----:R-:W-:Y:S01]  /*0190*/  IMAD.WIDE R2, R11, 0x4, R8 ;  /* 0x000000040b027825 */ /* 0x002fe200078e0208 */
[----:B--2---:R-:W-:-:S02]  /*01a0*/  FSETP.GT.AND P0, PT, R13, R0, PT ;  /* 0x000000000d00720b */ /* 0x004fc40003f04000 */
[----:B------:R-:W-:Y:S02]  /*01b0*/  FSETP.NAN.AND P2, PT, R13, R13, PT ;  /* 0x0000000d0d00720b */ /* 0x000fe40003f48000 */
[----:B---3--:R-:W-:-:S09]  /*01c0*/  FSETP.NAN.AND P1, PT, R10, R10, PT ;  /* 0x0000000a0a00720b */ /* 0x008fd20003f28000 */
[----:B------:R-:W-:Y:S02]  /*01d0*/  @!P0 FSEL R13, R13, R0, P2 ;  /* 0x000000000d0d8208 */ /* 0x000fe40001000000 */
[----:B----4-:R-:W-:Y:S02]  /*01e0*/  FSETP.NAN.AND P3, PT, R15, R15, PT ;  /* 0x0000000f0f00720b */ /* 0x010fe40003f68000 */
[----:B------:R-:W-:Y:S02]  /*01f0*/  FSETP.GEU.AND P2, PT, R13, R10, PT ;  /* 0x0000000a0d00720b */ /* 0x000fe40003f4e000 */
[----:B------:R-:W-:Y:S02]  /*0200*/  SEL R0, RZ, 0x1, !P0 ;  /* 0x00000001ff007807 */ /* 0x000fe40004000000 */
[----:B------:R-:W-:Y:S02]  /*0210*/  @!P1 FSEL R10, R10, R13, !P2 ;  /* 0x0000000d0a0a9208 */ /* 0x000fe40005000000 */
[----:B------:R-:W-:-:S02]  /*0220*/  IADD3 R4, P1, R11, UR6, RZ ;  /* 0x000000060b047c10 */ /* 0x000fc4000ff3e0ff */
[----:B------:R-:W-:Y:S02]  /*0230*/  FSETP.GEU.AND P0, PT, R10, R15, PT ;  /* 0x0000000f0a00720b */ /* 0x000fe40003f0e000 */
[----:B------:R-:W-:Y:S02]  /*0240*/  SEL R0, R0, 0x2, P2 ;  /* 0x0000000200007807 */ /* 0x000fe40001000000 */
[----:B------:R-:W-:Y:S02]  /*0250*/  @!P3 SEL R15, R15, R10, !P0 ;  /* 0x0000000a0f0fb207 */ /* 0x000fe40004000000 */
[----:B------:R-:W-:Y:S02]  /*0260*/  LEA.HI.X.SX32 R5, R11, UR7, 0x1, P1 ;  /* 0x000000070b057c11 */ /* 0x000fe400088f0eff */
[----:B------:R-:W-:Y:S01]  /*0270*/  SEL R7, R0, 0x3, P0 ;  /* 0x0000000300077807 */ /* 0x000fe20000000000 */
[----:B------:R-:W-:Y:S04]  /*0280*/  STG.E desc[UR4][R2.64], R15 ;  /* 0x0000000f02007986 */ /* 0x000fe8000c101904 */
[----:B------:R-:W-:Y:S01]  /*0290*/  STG.E.U8 desc[UR4][R4.64], R7 ;  /* 0x0000000704007986 */ /* 0x000fe2000c101104 */
[----:B------:R-:W-:Y:S05]  /*02a0*/  EXIT ;  /* 0x000000000000794d */ /* 0x000fea0003800000 */
.L_x_0:
[----:B------:R-:W-:-:S00]  /*02b0*/  BRA `(.L_x_0) ;  /* 0xfffffffc00fc7947 */ /* 0x000fc0000383ffff */
[----:B------:R-:W-:-:S00]  /*02c0*/  NOP ;  /* 0x0000000000007918 */ /* 0x000fc00000000000 */
        /* <DEDUP_REMOVED lines=11> */
.L_x_1:


//--------------------- .nv.constant0.triton_poi_fused_max_pool2d_with_indices_107 --------------------------
	.section	.nv.constant0.triton_poi_fused_max_pool2d_with_indices_107,"a",@progbits
	.sectionflags	@""
	.align	4
.nv.constant0.triton_poi_fused_max_pool2d_with_indices_107:
	.zero		556
